//
// Generated by NVIDIA NVVM Compiler
//
// Compiler Build ID: CL-36424714
// Cuda compilation tools, release 13.0, V13.0.88
// Based on NVVM 20.0.0
//

.version 9.0
.target sm_100
.address_size 64

	// .globl	_Z15cu_reverseArrayPiS_

.visible .entry _Z15cu_reverseArrayPiS_(
	.param .u64 .ptr .align 1 _Z15cu_reverseArrayPiS__param_0,
	.param .u64 .ptr .align 1 _Z15cu_reverseArrayPiS__param_1
)
{
	.reg .b32 	%r<7>;
	.reg .b64 	%rd<9>;

	ld.param.u64 	%rd1, [_Z15cu_reverseArrayPiS__param_0];
	ld.param.u64 	%rd2, [_Z15cu_reverseArrayPiS__param_1];
	cvta.to.global.u64 	%rd3, %rd2;
	cvta.to.global.u64 	%rd4, %rd1;
	mov.u32 	%r1, %ctaid.x;
	shl.b32 	%r2, %r1, 2;
	mov.u32 	%r3, %tid.x;
	add.s32 	%r4, %r2, %r3;
	sub.s32 	%r5, 19, %r4;
	mul.wide.s32 	%rd5, %r5, 4;
	add.s64 	%rd6, %rd4, %rd5;
	ld.global.u32 	%r6, [%rd6];
	mul.wide.s32 	%rd7, %r4, 4;
	add.s64 	%rd8, %rd3, %rd7;
	st.global.u32 	[%rd8], %r6;
	ret;

}


// ===== COMPILED SASS (sm_100) =====

	.target	sm_100

	.elftype	@"ET_EXEC"


//--------------------- .note.nv.tkinfo           --------------------------
	.section	.note.nv.tkinfo,"",@"SHT_NOTE"
	.sectionflags	@"SHF_NOTE_NV_TKINFO"
	.tkinfo
        /*0018*/ 	.word	0x00000002
        /*0030*/ 	.string	""
        /*0030*/ 	.string	"ptxas"
        /*0030*/ 	.string	"Cuda compilation tools, release 13.0, V13.0.88"
        /*0030*/ 	.string	"Build cuda_13.0.r13.0/compiler.36424714_0"
        /*0030*/ 	.string	"-arch sm_100 -m 64 "



//--------------------- .note.nv.cuinfo           --------------------------
	.section	.note.nv.cuinfo,"",@"SHT_NOTE"
	.sectionflags	@"SHF_NOTE_NV_CUINFO"
        /*0018*/ 	.short	0x0002
        /*001a*/ 	.short	0x0064
        /*001c*/ 	.short	0x0082
	.zero		2


//--------------------- .nv.info                  --------------------------
	.section	.nv.info,"",@"SHT_CUDA_INFO"
	.align	4


	//----- nvinfo : EIATTR_REGCOUNT
	.align		4
        /*0000*/ 	.byte	0x04, 0x2f
        /*0002*/ 	.short	(.L_1 - .L_0)
	.align		4
.L_0:
        /*0004*/ 	.word	index@(_Z15cu_reverseArrayPiS_)
        /*0008*/ 	.word	0x0000000a


	//----- nvinfo : EIATTR_FRAME_SIZE
	.align		4
.L_1:
        /*000c*/ 	.byte	0x04, 0x11
        /*000e*/ 	.short	(.L_3 - .L_2)
	.align		4
.L_2:
        /*0010*/ 	.word	index@(_Z15cu_reverseArrayPiS_)
        /*0014*/ 	.word	0x00000000


	//----- nvinfo : EIATTR_MIN_STACK_SIZE
	.align		4
.L_3:
        /*0018*/ 	.byte	0x04, 0x12
        /*001a*/ 	.short	(.L_5 - .L_4)
	.align		4
.L_4:
        /*001c*/ 	.word	index@(_Z15cu_reverseArrayPiS_)
        /*0020*/ 	.word	0x00000000
.L_5:


//--------------------- .nv.compat                --------------------------
	.section	.nv.compat,"",@"SHT_CUDA_COMPAT_INFO"
	.align	4
        /*0000*/ 	.byte	0x02, 0x09, 0x00, 0x00, 0x02, 0x02, 0x01, 0x00, 0x02, 0x05, 0x05, 0x00, 0x03, 0x07, 0x01, 0x01
        /*0010*/ 	.byte	0x02, 0x03, 0x00, 0x00, 0x02, 0x06, 0x01, 0x00, 0x04, 0x0b, 0x08, 0x00, 0x09, 0x00, 0x00, 0x00
        /*0020*/ 	.byte	0x00, 0x00, 0x00, 0x00


//--------------------- .nv.info._Z15cu_reverseArrayPiS_ --------------------------
	.section	.nv.info._Z15cu_reverseArrayPiS_,"",@"SHT_CUDA_INFO"
	.sectionflags	@""
	.align	4


	//----- nvinfo : EIATTR_CUDA_API_VERSION
	.align		4
        /*0000*/ 	.byte	0x04, 0x37
        /*0002*/ 	.short	(.L_7 - .L_6)
.L_6:
        /*0004*/ 	.word	0x00000082


	//----- nvinfo : EIATTR_KPARAM_INFO
	.align		4
.L_7:
        /*0008*/ 	.byte	0x04, 0x17
        /*000a*/ 	.short	(.L_9 - .L_8)
.L_8:
        /*000c*/ 	.word	0x00000000
        /*0010*/ 	.short	0x0001
        /*0012*/ 	.short	0x0008
        /*0014*/ 	.byte	0x00, 0xf5, 0x21, 0x00


	//----- nvinfo : EIATTR_KPARAM_INFO
	.align		4
.L_9:
        /*0018*/ 	.byte	0x04, 0x17
        /*001a*/ 	.short	(.L_11 - .L_10)
.L_10:
        /*001c*/ 	.word	0x00000000
        /*0020*/ 	.short	0x0000
        /*0022*/ 	.short	0x0000
        /*0024*/ 	.byte	0x00, 0xf5, 0x21, 0x00


	//----- nvinfo : EIATTR_SPARSE_MMA_MASK
	.align		4
.L_11:
        /*0028*/ 	.byte	0x03, 0x50
        /*002a*/ 	.short	0x0000


	//----- nvinfo : EIATTR_MAXREG_COUNT
	.align		4
        /*002c*/ 	.byte	0x03, 0x1b
        /*002e*/ 	.short	0x00ff


	//----- nvinfo : EIATTR_MERCURY_ISA_VERSION
	.align		4
        /*0030*/ 	.byte	0x03, 0x5f
        /*0032*/ 	.short	0x0101


	//----- nvinfo : EIATTR_VRC_CTA_INIT_COUNT
	.align		4
        /*0034*/ 	.byte	0x02, 0x4a
	.zero		1
	.zero		1


	//----- nvinfo : EIATTR_EXIT_INSTR_OFFSETS
	.align		4
        /*0038*/ 	.byte	0x04, 0x1c
        /*003a*/ 	.short	(.L_13 - .L_12)


	//   ....[0]....
.L_12:
        /*003c*/ 	.word	0x000000c0


	//----- nvinfo : EIATTR_CBANK_PARAM_SIZE
	.align		4
.L_13:
        /*0040*/ 	.byte	0x03, 0x19
        /*0042*/ 	.short	0x0010


	//----- nvinfo : EIATTR_PARAM_CBANK
	.align		4
        /*0044*/ 	.byte	0x04, 0x0a
        /*0046*/ 	.short	(.L_15 - .L_14)
	.align		4
.L_14:
        /*0048*/ 	.word	index@(.nv.constant0._Z15cu_reverseArrayPiS_)
        /*004c*/ 	.short	0x0380
        /*004e*/ 	.short	0x0010


	//----- nvinfo : EIATTR_SW_WAR
	.align		4
.L_15:
        /*0050*/ 	.byte	0x04, 0x36
        /*0052*/ 	.short	(.L_17 - .L_16)
.L_16:
        /*0054*/ 	.word	0x00000008
.L_17:


//--------------------- .nv.callgraph             --------------------------
	.section	.nv.callgraph,"",@"SHT_CUDA_CALLGRAPH"
	.align	4
	.sectionentsize	8
	.align		4
        /*0000*/ 	.word	0x00000000
	.align		4
        /*0004*/ 	.word	0xffffffff
	.align		4
        /*0008*/ 	.word	0x00000000
	.align		4
        /*000c*/ 	.word	0xfffffffe
	.align		4
        /*0010*/ 	.word	0x00000000
	.align		4
        /*0014*/ 	.word	0xfffffffd
	.align		4
        /*0018*/ 	.word	0x00000000
	.align		4
        /*001c*/ 	.word	0xfffffffc


//--------------------- .text._Z15cu_reverseArrayPiS_ --------------------------
	.section	.text._Z15cu_reverseArrayPiS_,"ax",@progbits
	.align	128
        .global         _Z15cu_reverseArrayPiS_
        .type           _Z15cu_reverseArrayPiS_,@function
        .size           _Z15cu_reverseArrayPiS_,(.L_x_1 - _Z15cu_reverseArrayPiS_)
        .other          _Z15cu_reverseArrayPiS_,@"STO_CUDA_ENTRY STV_DEFAULT"
_Z15cu_reverseArrayPiS_:
.text._Z15cu_reverseArrayPiS_:
[----:B------:R-:W-:Y:S01]  /*0000*/  LDC R1, c[0x0][0x37c] ;  /* 0x0000df00ff017b82 */ /* 0x000fe20000000800 */
[----:B------:R-:W0:Y:S07]  /*0010*/  S2R R7, SR_CTAID.X ;  /* 0x0000000000077919 */ /* 0x000e2e0000002500 */
[----:B------:R-:W1:Y:S01]  /*0020*/  LDC.64 R2, c[0x0][0x380] ;  /* 0x0000e000ff027b82 */ /* 0x000e620000000a00 */
[----:B------:R-:W2:Y:S01]  /*0030*/  LDCU.64 UR4, c[0x0][0x358] ;  /* 0x00006b00ff0477ac */ /* 0x000ea20008000a00 */
[----:B------:R-:W0:Y:S02]  /*0040*/  S2R R0, SR_TID.X ;  /* 0x0000000000007919 */ /* 0x000e240000002100 */
[----:B0-----:R-:W-:-:S04]  /*0050*/  LEA R7, R7, R0, 0x2 ;  /* 0x0000000007077211 */ /* 0x001fc800078e10ff */
[----:B------:R-:W-:-:S05]  /*0060*/  IADD3 R5, PT, PT, -R7, 0x13, RZ ;  /* 0x0000001307057810 */ /* 0x000fca0007ffe1ff */
[----:B-1----:R-:W-:Y:S02]  /*0070*/  IMAD.WIDE R2, R5, 0x4, R2 ;  /* 0x0000000405027825 */ /* 0x002fe400078e0202 */
[----:B------:R-:W0:Y:S04]  /*0080*/  LDC.64 R4, c[0x0][0x388] ;  /* 0x0000e200ff047b82 */ /* 0x000e280000000a00 */
[----:B--2---:R-:W2:Y:S01]  /*0090*/  LDG.E R3, desc[UR4][R2.64] ;  /* 0x0000000402037981 */ /* 0x004ea2000c1e1900 */
[----:B0-----:R-:W-:-:S05]  /*00a0*/  IMAD.WIDE R4, R7, 0x4, R4 ;  /* 0x0000000407047825 */ /* 0x001fca00078e0204 */
[----:B--2---:R-:W-:Y:S01]  /*00b0*/  STG.E desc[UR4][R4.64], R3 ;  /* 0x0000000304007986 */ /* 0x004fe2000c101904 */
[----:B------:R-:W-:Y:S05]  /*00c0*/  EXIT ;  /* 0x000000000000794d */ /* 0x000fea0003800000 */
.L_x_0:
[----:B------:R-:W-:-:S00]  /*00d0*/  BRA `(.L_x_0) ;  /* 0xfffffffc00fc7947 */ /* 0x000fc0000383ffff */
[----:B------:R-:W-:-:S00]  /*00e0*/  NOP ;  /* 0x0000000000007918 */ /* 0x000fc00000000000 */
        /* <DEDUP_REMOVED lines=9> */
.L_x_1:


//--------------------- .nv.shared.reserved.0     --------------------------
	.section	.nv.shared.reserved.0,"aw",@nobits
	.weak		__nv_reservedSMEM_offset_0_alias
	.size		__nv_reservedSMEM_offset_0_alias, 0, 64
	.other		__nv_reservedSMEM_offset_0_alias,@"STO_CUDA_RESERVED_SHARED STV_DEFAULT"
__nv_reservedSMEM_offset_0_alias:
	.zero		0
	.zero		64


//--------------------- .nv.constant0._Z15cu_reverseArrayPiS_ --------------------------
	.section	.nv.constant0._Z15cu_reverseArrayPiS_,"a",@progbits
	.sectionflags	@""
	.align	4
.nv.constant0._Z15cu_reverseArrayPiS_:
	.zero		912


//--------------------- SYMBOLS --------------------------

	.type		.nv.reservedSmem.offset0,@object
	.size		.nv.reservedSmem.offset0,0x4
